//
// Generated by NVIDIA NVVM Compiler
//
// Compiler Build ID: CL-36424714
// Cuda compilation tools, release 13.0, V13.0.88
// Based on NVVM 20.0.0
//

.version 9.0
.target sm_100
.address_size 64

	// .globl	_Z15memHammerKernelPfi

.visible .entry _Z15memHammerKernelPfi(
	.param .u64 .ptr .align 1 _Z15memHammerKernelPfi_param_0,
	.param .u32 _Z15memHammerKernelPfi_param_1
)
{
	.reg .pred 	%p<9>;
	.reg .b32 	%r<29>;
	.reg .b32 	%f<17>;
	.reg .b64 	%rd<13>;

	ld.param.u64 	%rd6, [_Z15memHammerKernelPfi_param_0];
	ld.param.u32 	%r15, [_Z15memHammerKernelPfi_param_1];
	cvta.to.global.u64 	%rd1, %rd6;
	mov.u32 	%r17, %ctaid.x;
	mov.u32 	%r18, %ntid.x;
	mov.u32 	%r19, %tid.x;
	mad.lo.s32 	%r1, %r17, %r18, %r19;
	mov.u32 	%r20, %nctaid.x;
	mul.lo.s32 	%r2, %r18, %r20;
	add.s32 	%r3, %r1, %r2;
	max.s32 	%r21, %r15, %r3;
	setp.lt.s32 	%p1, %r3, %r15;
	selp.u32 	%r4, 1, 0, %p1;
	add.s32 	%r22, %r3, %r4;
	sub.s32 	%r5, %r21, %r22;
	mul.wide.s32 	%rd7, %r1, 4;
	add.s64 	%rd2, %rd1, %rd7;
	mul.wide.s32 	%rd3, %r2, 4;
	add.s64 	%rd4, %rd2, %rd3;
	add.s32 	%r6, %r3, %r2;
	add.s64 	%rd5, %rd4, %rd3;
	add.s32 	%r7, %r6, %r2;
	mov.b32 	%r26, 0;
	div.u32 	%r24, %r5, %r2;
	add.s32 	%r9, %r24, %r4;
$L__BB0_1:
	setp.ge.s32 	%p2, %r1, %r15;
	@%p2 bra 	$L__BB0_8;
	and.b32  	%r23, %r26, 255;
	cvt.rn.f32.u32 	%f2, %r23;
	mul.f32 	%f1, %f2, 0f38D1B717;
	and.b32  	%r10, %r9, 3;
	setp.eq.s32 	%p3, %r10, 3;
	mov.u32 	%r27, %r1;
	@%p3 bra 	$L__BB0_6;
	ld.global.f32 	%f3, [%rd2];
	fma.rn.f32 	%f4, %f3, 0f3F8020C5, %f1;
	st.global.f32 	[%rd2], %f4;
	setp.eq.s32 	%p4, %r10, 0;
	mov.u32 	%r27, %r3;
	@%p4 bra 	$L__BB0_6;
	ld.global.f32 	%f5, [%rd4];
	fma.rn.f32 	%f6, %f5, 0f3F8020C5, %f1;
	st.global.f32 	[%rd4], %f6;
	setp.eq.s32 	%p5, %r10, 1;
	mov.u32 	%r27, %r6;
	@%p5 bra 	$L__BB0_6;
	ld.global.f32 	%f7, [%rd5];
	fma.rn.f32 	%f8, %f7, 0f3F8020C5, %f1;
	st.global.f32 	[%rd5], %f8;
	mov.u32 	%r27, %r7;
$L__BB0_6:
	setp.lt.u32 	%p6, %r9, 3;
	@%p6 bra 	$L__BB0_8;
$L__BB0_7:
	mul.wide.s32 	%rd8, %r27, 4;
	add.s64 	%rd9, %rd1, %rd8;
	ld.global.f32 	%f9, [%rd9];
	fma.rn.f32 	%f10, %f9, 0f3F8020C5, %f1;
	st.global.f32 	[%rd9], %f10;
	add.s64 	%rd10, %rd9, %rd3;
	ld.global.f32 	%f11, [%rd10];
	fma.rn.f32 	%f12, %f11, 0f3F8020C5, %f1;
	st.global.f32 	[%rd10], %f12;
	add.s64 	%rd11, %rd10, %rd3;
	ld.global.f32 	%f13, [%rd11];
	fma.rn.f32 	%f14, %f13, 0f3F8020C5, %f1;
	st.global.f32 	[%rd11], %f14;
	add.s64 	%rd12, %rd11, %rd3;
	ld.global.f32 	%f15, [%rd12];
	fma.rn.f32 	%f16, %f15, 0f3F8020C5, %f1;
	st.global.f32 	[%rd12], %f16;
	shl.b32 	%r25, %r2, 2;
	add.s32 	%r27, %r25, %r27;
	setp.lt.s32 	%p7, %r27, %r15;
	@%p7 bra 	$L__BB0_7;
$L__BB0_8:
	bar.sync 	0;
	add.s32 	%r26, %r26, 1;
	setp.ne.s32 	%p8, %r26, 1500;
	@%p8 bra 	$L__BB0_1;
	ret;

}


// ===== COMPILED SASS (sm_100) =====

	.target	sm_100

	.elftype	@"ET_EXEC"


//--------------------- .note.nv.tkinfo           --------------------------
	.section	.note.nv.tkinfo,"",@"SHT_NOTE"
	.sectionflags	@"SHF_NOTE_NV_TKINFO"
	.tkinfo
        /*0018*/ 	.word	0x00000002
        /*0030*/ 	.string	""
        /*0030*/ 	.string	"ptxas"
        /*0030*/ 	.string	"Cuda compilation tools, release 13.0, V13.0.88"
        /*0030*/ 	.string	"Build cuda_13.0.r13.0/compiler.36424714_0"
        /*0030*/ 	.string	"-arch sm_100 -m 64 "



//--------------------- .note.nv.cuinfo           --------------------------
	.section	.note.nv.cuinfo,"",@"SHT_NOTE"
	.sectionflags	@"SHF_NOTE_NV_CUINFO"
        /*0018*/ 	.short	0x0002
        /*001a*/ 	.short	0x0064
        /*001c*/ 	.short	0x0082
	.zero		2


//--------------------- .nv.info                  --------------------------
	.section	.nv.info,"",@"SHT_CUDA_INFO"
	.align	4


	//----- nvinfo : EIATTR_REGCOUNT
	.align		4
        /*0000*/ 	.byte	0x04, 0x2f
        /*0002*/ 	.short	(.L_1 - .L_0)
	.align		4
.L_0:
        /*0004*/ 	.word	index@(_Z15memHammerKernelPfi)
        /*0008*/ 	.word	0x00000020


	//----- nvinfo : EIATTR_FRAME_SIZE
	.align		4
.L_1:
        /*000c*/ 	.byte	0x04, 0x11
        /*000e*/ 	.short	(.L_3 - .L_2)
	.align		4
.L_2:
        /*0010*/ 	.word	index@(_Z15memHammerKernelPfi)
        /*0014*/ 	.word	0x00000000


	//----- nvinfo : EIATTR_MIN_STACK_SIZE
	.align		4
.L_3:
        /*0018*/ 	.byte	0x04, 0x12
        /*001a*/ 	.short	(.L_5 - .L_4)
	.align		4
.L_4:
        /*001c*/ 	.word	index@(_Z15memHammerKernelPfi)
        /*0020*/ 	.word	0x00000000
.L_5:


//--------------------- .nv.compat                --------------------------
	.section	.nv.compat,"",@"SHT_CUDA_COMPAT_INFO"
	.align	4
        /*0000*/ 	.byte	0x02, 0x09, 0x00, 0x00, 0x02, 0x02, 0x01, 0x00, 0x02, 0x05, 0x05, 0x00, 0x03, 0x07, 0x01, 0x01
        /*0010*/ 	.byte	0x02, 0x03, 0x00, 0x00, 0x02, 0x06, 0x01, 0x00, 0x04, 0x0b, 0x08, 0x00, 0x09, 0x00, 0x00, 0x00
        /*0020*/ 	.byte	0x00, 0x00, 0x00, 0x00


//--------------------- .nv.info._Z15memHammerKernelPfi --------------------------
	.section	.nv.info._Z15memHammerKernelPfi,"",@"SHT_CUDA_INFO"
	.sectionflags	@""
	.align	4


	//----- nvinfo : EIATTR_CUDA_API_VERSION
	.align		4
        /*0000*/ 	.byte	0x04, 0x37
        /*0002*/ 	.short	(.L_7 - .L_6)
.L_6:
        /*0004*/ 	.word	0x00000082


	//----- nvinfo : EIATTR_KPARAM_INFO
	.align		4
.L_7:
        /*0008*/ 	.byte	0x04, 0x17
        /*000a*/ 	.short	(.L_9 - .L_8)
.L_8:
        /*000c*/ 	.word	0x00000000
        /*0010*/ 	.short	0x0001
        /*0012*/ 	.short	0x0008
        /*0014*/ 	.byte	0x00, 0xf0, 0x11, 0x00


	//----- nvinfo : EIATTR_KPARAM_INFO
	.align		4
.L_9:
        /*0018*/ 	.byte	0x04, 0x17
        /*001a*/ 	.short	(.L_11 - .L_10)
.L_10:
        /*001c*/ 	.word	0x00000000
        /*0020*/ 	.short	0x0000
        /*0022*/ 	.short	0x0000
        /*0024*/ 	.byte	0x00, 0xf5, 0x21, 0x00


	//----- nvinfo : EIATTR_SPARSE_MMA_MASK
	.align		4
.L_11:
        /*0028*/ 	.byte	0x03, 0x50
        /*002a*/ 	.short	0x0000


	//----- nvinfo : EIATTR_MAXREG_COUNT
	.align		4
        /*002c*/ 	.byte	0x03, 0x1b
        /*002e*/ 	.short	0x00ff


	//----- nvinfo : EIATTR_NUM_BARRIERS
	.align		4
        /*0030*/ 	.byte	0x02, 0x4c
        /*0032*/ 	.byte	0x01
	.zero		1


	//----- nvinfo : EIATTR_MERCURY_ISA_VERSION
	.align		4
        /*0034*/ 	.byte	0x03, 0x5f
        /*0036*/ 	.short	0x0101


	//----- nvinfo : EIATTR_VRC_CTA_INIT_COUNT
	.align		4
        /*0038*/ 	.byte	0x02, 0x4a
	.zero		1
	.zero		1


	//----- nvinfo : EIATTR_EXIT_INSTR_OFFSETS
	.align		4
        /*003c*/ 	.byte	0x04, 0x1c
        /*003e*/ 	.short	(.L_13 - .L_12)


	//   ....[0]....
.L_12:
        /*0040*/ 	.word	0x000005f0


	//----- nvinfo : EIATTR_CRS_STACK_SIZE
	.align		4
.L_13:
        /*0044*/ 	.byte	0x04, 0x1e
        /*0046*/ 	.short	(.L_15 - .L_14)
.L_14:
        /*0048*/ 	.word	0x00000000


	//----- nvinfo : EIATTR_CBANK_PARAM_SIZE
	.align		4
.L_15:
        /*004c*/ 	.byte	0x03, 0x19
        /*004e*/ 	.short	0x000c


	//----- nvinfo : EIATTR_PARAM_CBANK
	.align		4
        /*0050*/ 	.byte	0x04, 0x0a
        /*0052*/ 	.short	(.L_17 - .L_16)
	.align		4
.L_16:
        /*0054*/ 	.word	index@(.nv.constant0._Z15memHammerKernelPfi)
        /*0058*/ 	.short	0x0380
        /*005a*/ 	.short	0x000c


	//----- nvinfo : EIATTR_SW_WAR
	.align		4
.L_17:
        /*005c*/ 	.byte	0x04, 0x36
        /*005e*/ 	.short	(.L_19 - .L_18)
.L_18:
        /*0060*/ 	.word	0x00000008
.L_19:


//--------------------- .nv.callgraph             --------------------------
	.section	.nv.callgraph,"",@"SHT_CUDA_CALLGRAPH"
	.align	4
	.sectionentsize	8
	.align		4
        /*0000*/ 	.word	0x00000000
	.align		4
        /*0004*/ 	.word	0xffffffff
	.align		4
        /*0008*/ 	.word	0x00000000
	.align		4
        /*000c*/ 	.word	0xfffffffe
	.align		4
        /*0010*/ 	.word	0x00000000
	.align		4
        /*0014*/ 	.word	0xfffffffd
	.align		4
        /*0018*/ 	.word	0x00000000
	.align		4
        /*001c*/ 	.word	0xfffffffc


//--------------------- .text._Z15memHammerKernelPfi --------------------------
	.section	.text._Z15memHammerKernelPfi,"ax",@progbits
	.align	128
        .global         _Z15memHammerKernelPfi
        .type           _Z15memHammerKernelPfi,@function
        .size           _Z15memHammerKernelPfi,(.L_x_7 - _Z15memHammerKernelPfi)
        .other          _Z15memHammerKernelPfi,@"STO_CUDA_ENTRY STV_DEFAULT"
_Z15memHammerKernelPfi:
.text._Z15memHammerKernelPfi:
[----:B------:R-:W-:Y:S08]  /*0000*/  LDC R1, c[0x0][0x37c] ;  /* 0x0000df00ff017b82 */ /* 0x000ff00000000800 */
[----:B------:R-:W0:Y:S01]  /*0010*/  LDC R0, c[0x0][0x360] ;  /* 0x0000d800ff007b82 */ /* 0x000e220000000800 */
[----:B------:R-:W0:Y:S01]  /*0020*/  LDCU UR4, c[0x0][0x370] ;  /* 0x00006e00ff0477ac */ /* 0x000e220008000800 */
[----:B------:R-:W1:Y:S01]  /*0030*/  S2R R5, SR_TID.X ;  /* 0x0000000000057919 */ /* 0x000e620000002100 */
[----:B------:R-:W2:Y:S01]  /*0040*/  LDCU UR5, c[0x0][0x388] ;  /* 0x00007100ff0577ac */ /* 0x000ea20008000800 */
[----:B------:R-:W3:Y:S01]  /*0050*/  LDCU.64 UR6, c[0x0][0x358] ;  /* 0x00006b00ff0677ac */ /* 0x000ee20008000a00 */
[----:B0-----:R-:W-:-:S03]  /*0060*/  IMAD R15, R0, UR4, RZ ;  /* 0x00000004000f7c24 */ /* 0x001fc6000f8e02ff */
[----:B------:R-:W1:Y:S01]  /*0070*/  S2UR UR4, SR_CTAID.X ;  /* 0x00000000000479c3 */ /* 0x000e620000002500 */
[----:B------:R-:W0:Y:S01]  /*0080*/  I2F.U32.RP R4, R15 ;  /* 0x0000000f00047306 */ /* 0x000e220000209000 */
[----:B------:R-:W-:Y:S02]  /*0090*/  IADD3 R7, PT, PT, RZ, -R15, RZ ;  /* 0x8000000fff077210 */ /* 0x000fe40007ffe0ff */
[----:B------:R-:W-:-:S05]  /*00a0*/  ISETP.NE.U32.AND P2, PT, R15, RZ, PT ;  /* 0x000000ff0f00720c */ /* 0x000fca0003f45070 */
[----:B0-----:R-:W0:Y:S01]  /*00b0*/  MUFU.RCP R4, R4 ;  /* 0x0000000400047308 */ /* 0x001e220000001000 */
[----:B-1----:R-:W-:Y:S01]  /*00c0*/  IMAD R0, R0, UR4, R5 ;  /* 0x0000000400007c24 */ /* 0x002fe2000f8e0205 */
[----:B------:R-:W-:-:S03]  /*00d0*/  UMOV UR4, URZ ;  /* 0x000000ff00047c82 */ /* 0x000fc60008000000 */
[----:B------:R-:W-:-:S05]  /*00e0*/  IMAD.IADD R14, R0, 0x1, R15 ;  /* 0x00000001000e7824 */ /* 0x000fca00078e020f */
[----:B--2---:R-:W-:Y:S02]  /*00f0*/  ISETP.GE.AND P0, PT, R14, UR5, PT ;  /* 0x000000050e007c0c */ /* 0x004fe4000bf06270 */
[----:B0-----:R-:W-:Y:S02]  /*0100*/  IADD3 R2, PT, PT, R4, 0xffffffe, RZ ;  /* 0x0ffffffe04027810 */ /* 0x001fe40007ffe0ff */
[----:B------:R-:W-:Y:S02]  /*0110*/  VIMNMX R5, PT, PT, R14, UR5, !PT ;  /* 0x000000050e057c48 */ /* 0x000fe4000ffe0100 */
[----:B------:R0:W1:Y:S01]  /*0120*/  F2I.FTZ.U32.TRUNC.NTZ R3, R2 ;  /* 0x0000000200037305 */ /* 0x000062000021f000 */
[----:B------:R-:W-:Y:S02]  /*0130*/  SEL R17, RZ, 0x1, P0 ;  /* 0x00000001ff117807 */ /* 0x000fe40000000000 */
[----:B------:R-:W-:-:S05]  /*0140*/  IADD3 R16, PT, PT, R15, R14, RZ ;  /* 0x0000000e0f107210 */ /* 0x000fca0007ffe0ff */
[----:B------:R-:W-:Y:S02]  /*0150*/  IMAD.IADD R18, R15, 0x1, R16 ;  /* 0x000000010f127824 */ /* 0x000fe400078e0210 */
[----:B0-----:R-:W-:Y:S02]  /*0160*/  HFMA2 R2, -RZ, RZ, 0, 0 ;  /* 0x00000000ff027431 */ /* 0x001fe400000001ff */
[----:B-1----:R-:W-:-:S04]  /*0170*/  IMAD R7, R7, R3, RZ ;  /* 0x0000000307077224 */ /* 0x002fc800078e02ff */
[----:B------:R-:W-:Y:S01]  /*0180*/  IMAD.HI.U32 R3, R3, R7, R2 ;  /* 0x0000000703037227 */ /* 0x000fe200078e0002 */
[----:B------:R-:W-:Y:S01]  /*0190*/  IADD3 R2, PT, PT, R5, -R14, -R17 ;  /* 0x8000000e05027210 */ /* 0x000fe20007ffe811 */
[----:B------:R-:W0:Y:S04]  /*01a0*/  LDC.64 R6, c[0x0][0x380] ;  /* 0x0000e000ff067b82 */ /* 0x000e280000000a00 */
[----:B------:R-:W-:-:S04]  /*01b0*/  IMAD.HI.U32 R8, R3, R2, RZ ;  /* 0x0000000203087227 */ /* 0x000fc800078e00ff */
[----:B------:R-:W-:-:S04]  /*01c0*/  IMAD.MOV R3, RZ, RZ, -R8 ;  /* 0x000000ffff037224 */ /* 0x000fc800078e0a08 */
[----:B------:R-:W-:-:S05]  /*01d0*/  IMAD R2, R15, R3, R2 ;  /* 0x000000030f027224 */ /* 0x000fca00078e0202 */
[----:B------:R-:W-:Y:S01]  /*01e0*/  ISETP.GE.U32.AND P0, PT, R2, R15, PT ;  /* 0x0000000f0200720c */ /* 0x000fe20003f06070 */
[----:B0-----:R-:W-:-:S12]  /*01f0*/  IMAD.WIDE R6, R0, 0x4, R6 ;  /* 0x0000000400067825 */ /* 0x001fd800078e0206 */
[C---:B------:R-:W-:Y:S01]  /*0200*/  @P0 IADD3 R2, PT, PT, -R15.reuse, R2, RZ ;  /* 0x000000020f020210 */ /* 0x040fe20007ffe1ff */
[C---:B------:R-:W-:Y:S01]  /*0210*/  IMAD.WIDE R4, R15.reuse, 0x4, R6 ;  /* 0x000000040f047825 */ /* 0x040fe200078e0206 */
[----:B------:R-:W-:Y:S02]  /*0220*/  @P0 IADD3 R8, PT, PT, R8, 0x1, RZ ;  /* 0x0000000108080810 */ /* 0x000fe40007ffe0ff */
[----:B------:R-:W-:Y:S01]  /*0230*/  ISETP.GE.U32.AND P1, PT, R2, R15, PT ;  /* 0x0000000f0200720c */ /* 0x000fe20003f26070 */
[----:B------:R-:W-:-:S12]  /*0240*/  IMAD.WIDE R2, R15, 0x4, R4 ;  /* 0x000000040f027825 */ /* 0x000fd800078e0204 */
[----:B------:R-:W-:Y:S01]  /*0250*/  @P1 VIADD R8, R8, 0x1 ;  /* 0x0000000108081836 */ /* 0x000fe20000000000 */
[----:B------:R-:W-:-:S04]  /*0260*/  @!P2 LOP3.LUT R8, RZ, R15, RZ, 0x33, !PT ;  /* 0x0000000fff08a212 */ /* 0x000fc800078e33ff */
[----:B---3--:R-:W-:-:S07]  /*0270*/  IADD3 R17, PT, PT, R17, R8, RZ ;  /* 0x0000000811117210 */ /* 0x008fce0007ffe0ff */
.L_x_5:
[----:B0-----:R-:W0:Y:S01]  /*0280*/  LDCU UR5, c[0x0][0x388] ;  /* 0x00007100ff0577ac */ /* 0x001e220008000800 */
[----:B------:R-:W-:Y:S01]  /*0290*/  BSSY.RECONVERGENT B0, `(.L_x_0) ;  /* 0x0000031000007945 */ /* 0x000fe20003800200 */
[----:B0-----:R-:W-:-:S13]  /*02a0*/  ISETP.GE.AND P0, PT, R0, UR5, PT ;  /* 0x0000000500007c0c */ /* 0x001fda000bf06270 */
[----:B-1----:R-:W-:Y:S05]  /*02b0*/  @P0 BRA `(.L_x_1) ;  /* 0x0000000000b80947 */ /* 0x002fea0003800000 */
[----:B------:R-:W-:Y:S01]  /*02c0*/  LOP3.LUT R10, R17, 0x3, RZ, 0xc0, !PT ;  /* 0x00000003110a7812 */ /* 0x000fe200078ec0ff */
[----:B------:R-:W0:Y:S01]  /*02d0*/  I2F.U8 R19, UR4 ;  /* 0x0000000400137d06 */ /* 0x000e220008001000 */
[----:B------:R-:W-:Y:S01]  /*02e0*/  BSSY.RECONVERGENT B1, `(.L_x_2) ;  /* 0x0000015000017945 */ /* 0x000fe20003800200 */
[----:B------:R-:W-:Y:S02]  /*02f0*/  MOV R22, R0 ;  /* 0x0000000000167202 */ /* 0x000fe40000000f00 */
[----:B------:R-:W-:Y:S01]  /*0300*/  ISETP.NE.AND P0, PT, R10, 0x3, PT ;  /* 0x000000030a00780c */ /* 0x000fe20003f05270 */
[----:B0-----:R-:W-:-:S12]  /*0310*/  FMUL R19, R19, 9.9999997473787516356e-05 ;  /* 0x38d1b71713137820 */ /* 0x001fd80000400000 */
[----:B------:R-:W-:Y:S05]  /*0320*/  @!P0 BRA `(.L_x_3) ;  /* 0x0000000000408947 */ /* 0x000fea0003800000 */
[----:B------:R-:W2:Y:S01]  /*0330*/  LDG.E R8, desc[UR6][R6.64] ;  /* 0x0000000606087981 */ /* 0x000ea2000c1e1900 */
[----:B------:R-:W-:Y:S02]  /*0340*/  ISETP.NE.AND P0, PT, R10, RZ, PT ;  /* 0x000000ff0a00720c */ /* 0x000fe40003f05270 */
[----:B------:R-:W-:Y:S01]  /*0350*/  MOV R22, R14 ;  /* 0x0000000e00167202 */ /* 0x000fe20000000f00 */
[----:B--2---:R-:W-:-:S05]  /*0360*/  FFMA R9, R8, 1.0010000467300415039, R19 ;  /* 0x3f8020c508097823 */ /* 0x004fca0000000013 */
[----:B------:R0:W-:Y:S05]  /*0370*/  STG.E desc[UR6][R6.64], R9 ;  /* 0x0000000906007986 */ /* 0x0001ea000c101906 */
[----:B------:R-:W-:Y:S05]  /*0380*/  @!P0 BRA `(.L_x_3) ;  /* 0x0000000000288947 */ /* 0x000fea0003800000 */
[----:B------:R-:W0:Y:S01]  /*0390*/  LDG.E R8, desc[UR6][R4.64] ;  /* 0x0000000604087981 */ /* 0x000e22000c1e1900 */
[----:B------:R-:W-:Y:S01]  /*03a0*/  ISETP.NE.AND P0, PT, R10, 0x1, PT ;  /* 0x000000010a00780c */ /* 0x000fe20003f05270 */
[----:B------:R-:W-:Y:S02]  /*03b0*/  IMAD.MOV.U32 R22, RZ, RZ, R16 ;  /* 0x000000ffff167224 */ /* 0x000fe400078e0010 */
[----:B0-----:R-:W-:-:S05]  /*03c0*/  FFMA R9, R8, 1.0010000467300415039, R19 ;  /* 0x3f8020c508097823 */ /* 0x001fca0000000013 */
[----:B------:R1:W-:Y:S05]  /*03d0*/  STG.E desc[UR6][R4.64], R9 ;  /* 0x0000000904007986 */ /* 0x0003ea000c101906 */
[----:B------:R-:W-:Y:S05]  /*03e0*/  @!P0 BRA `(.L_x_3) ;  /* 0x0000000000108947 */ /* 0x000fea0003800000 */
[----:B------:R-:W1:Y:S01]  /*03f0*/  LDG.E R8, desc[UR6][R2.64] ;  /* 0x0000000602087981 */ /* 0x000e62000c1e1900 */
[----:B------:R-:W-:Y:S01]  /*0400*/  MOV R22, R18 ;  /* 0x0000001200167202 */ /* 0x000fe20000000f00 */
[----:B-1----:R-:W-:-:S05]  /*0410*/  FFMA R9, R8, 1.0010000467300415039, R19 ;  /* 0x3f8020c508097823 */ /* 0x002fca0000000013 */
[----:B------:R2:W-:Y:S02]  /*0420*/  STG.E desc[UR6][R2.64], R9 ;  /* 0x0000000902007986 */ /* 0x0005e4000c101906 */
.L_x_3:
[----:B------:R-:W-:Y:S05]  /*0430*/  BSYNC.RECONVERGENT B1 ;  /* 0x0000000000017941 */ /* 0x000fea0003800200 */
.L_x_2:
[----:B012---:R-:W0:Y:S01]  /*0440*/  LDC.64 R8, c[0x0][0x380] ;  /* 0x0000e000ff087b82 */ /* 0x007e220000000a00 */
[----:B------:R-:W-:-:S13]  /*0450*/  ISETP.GE.U32.AND P0, PT, R17, 0x3, PT ;  /* 0x000000031100780c */ /* 0x000fda0003f06070 */
[----:B------:R-:W-:Y:S05]  /*0460*/  @!P0 BRA `(.L_x_1) ;  /* 0x00000000004c8947 */ /* 0x000fea0003800000 */
.L_x_4:
[----:B01----:R-:W-:-:S05]  /*0470*/  IMAD.WIDE R20, R22, 0x4, R8 ;  /* 0x0000000416147825 */ /* 0x003fca00078e0208 */
[----:B------:R-:W2:Y:S02]  /*0480*/  LDG.E R10, desc[UR6][R20.64] ;  /* 0x00000006140a7981 */ /* 0x000ea4000c1e1900 */
[----:B--2---:R-:W-:Y:S01]  /*0490*/  FFMA R23, R10, 1.0010000467300415039, R19 ;  /* 0x3f8020c50a177823 */ /* 0x004fe20000000013 */
[----:B------:R-:W-:-:S04]  /*04a0*/  IMAD.WIDE R10, R15, 0x4, R20 ;  /* 0x000000040f0a7825 */ /* 0x000fc800078e0214 */
[----:B------:R1:W-:Y:S04]  /*04b0*/  STG.E desc[UR6][R20.64], R23 ;  /* 0x0000001714007986 */ /* 0x0003e8000c101906 */
        /* <DEDUP_REMOVED lines=8> */
[----:B------:R-:W2:Y:S01]  /*0540*/  LDG.E R26, desc[UR6][R24.64] ;  /* 0x00000006181a7981 */ /* 0x000ea2000c1e1900 */
[----:B------:R-:W-:-:S04]  /*0550*/  LEA R22, R15, R22, 0x2 ;  /* 0x000000160f167211 */ /* 0x000fc800078e10ff */
[----:B------:R-:W-:Y:S01]  /*0560*/  ISETP.GE.AND P0, PT, R22, UR5, PT ;  /* 0x0000000516007c0c */ /* 0x000fe2000bf06270 */
[----:B--2---:R-:W-:-:S05]  /*0570*/  FFMA R26, R26, 1.0010000467300415039, R19 ;  /* 0x3f8020c51a1a7823 */ /* 0x004fca0000000013 */
[----:B------:R1:W-:Y:S07]  /*0580*/  STG.E desc[UR6][R24.64], R26 ;  /* 0x0000001a18007986 */ /* 0x0003ee000c101906 */
[----:B------:R-:W-:Y:S05]  /*0590*/  @!P0 BRA `(.L_x_4) ;  /* 0xfffffffc00b48947 */ /* 0x000fea000383ffff */
.L_x_1:
[----:B------:R-:W-:Y:S05]  /*05a0*/  BSYNC.RECONVERGENT B0 ;  /* 0x0000000000007941 */ /* 0x000fea0003800200 */
.L_x_0:
[----:B------:R-:W-:Y:S01]  /*05b0*/  BAR.SYNC.DEFER_BLOCKING 0x0 ;  /* 0x0000000000007b1d */ /* 0x000fe20000010000 */
[----:B------:R-:W-:-:S04]  /*05c0*/  UIADD3 UR4, UPT, UPT, UR4, 0x1, URZ ;  /* 0x0000000104047890 */ /* 0x000fc8000fffe0ff */
[----:B------:R-:W-:-:S09]  /*05d0*/  UISETP.NE.AND UP0, UPT, UR4, 0x5dc, UPT ;  /* 0x000005dc0400788c */ /* 0x000fd2000bf05270 */
[----:B------:R-:W-:Y:S05]  /*05e0*/  BRA.U UP0, `(.L_x_5) ;  /* 0xfffffffd00247547 */ /* 0x000fea000b83ffff */
[----:B------:R-:W-:Y:S05]  /*05f0*/  EXIT ;  /* 0x000000000000794d */ /* 0x000fea0003800000 */
.L_x_6:
[----:B------:R-:W-:-:S00]  /*0600*/  BRA `(.L_x_6) ;  /* 0xfffffffc00fc7947 */ /* 0x000fc0000383ffff */
[----:B------:R-:W-:-:S00]  /*0610*/  NOP ;  /* 0x0000000000007918 */ /* 0x000fc00000000000 */
        /* <DEDUP_REMOVED lines=14> */
.L_x_7:


//--------------------- .nv.shared.reserved.0     --------------------------
	.section	.nv.shared.reserved.0,"aw",@nobits
	.weak		__nv_reservedSMEM_offset_0_alias
	.size		__nv_reservedSMEM_offset_0_alias, 0, 64
	.other		__nv_reservedSMEM_offset_0_alias,@"STO_CUDA_RESERVED_SHARED STV_DEFAULT"
__nv_reservedSMEM_offset_0_alias:
	.zero		0
	.zero		64


//--------------------- .nv.constant0._Z15memHammerKernelPfi --------------------------
	.section	.nv.constant0._Z15memHammerKernelPfi,"a",@progbits
	.sectionflags	@""
	.align	4
.nv.constant0._Z15memHammerKernelPfi:
	.zero		908


//--------------------- SYMBOLS --------------------------

	.type		.nv.reservedSmem.offset0,@object
	.size		.nv.reservedSmem.offset0,0x4
